//
// Generated by NVIDIA NVVM Compiler
//
// Compiler Build ID: CL-36424714
// Cuda compilation tools, release 13.0, V13.0.88
// Based on NVVM 20.0.0
//

.version 9.0
.target sm_100
.address_size 64

	// .globl	_Z13explore_warpsPii
.extern .func  (.param .b32 func_retval0) vprintf
(
	.param .b64 vprintf_param_0,
	.param .b64 vprintf_param_1
)
;
.global .align 1 .b8 $str[55] = {87, 97, 114, 112, 32, 37, 100, 58, 32, 66, 108, 111, 99, 107, 32, 37, 100, 44, 32, 87, 97, 114, 112, 45, 105, 110, 45, 98, 108, 111, 99, 107, 32, 37, 100, 44, 32, 70, 105, 114, 115, 116, 32, 116, 104, 114, 101, 97, 100, 58, 32, 37, 100, 10};
.global .align 1 .b8 $str$1[13] = {76, 97, 110, 101, 32, 37, 50, 100, 58, 32, 65, 10};
.global .align 1 .b8 $str$2[13] = {76, 97, 110, 101, 32, 37, 50, 100, 58, 32, 66, 10};

.visible .entry _Z13explore_warpsPii(
	.param .u64 .ptr .align 1 _Z13explore_warpsPii_param_0,
	.param .u32 _Z13explore_warpsPii_param_1
)
{
	.local .align 16 .b8 	__local_depot0[16];
	.reg .b64 	%SP;
	.reg .b64 	%SPL;
	.reg .pred 	%p<5>;
	.reg .b32 	%r<13>;
	.reg .b64 	%rd<9>;

	mov.u64 	%SPL, __local_depot0;
	cvta.local.u64 	%SP, %SPL;
	ld.param.u64 	%rd1, [_Z13explore_warpsPii_param_0];
	ld.param.u32 	%r6, [_Z13explore_warpsPii_param_1];
	mov.u32 	%r1, %ctaid.x;
	mov.u32 	%r7, %ntid.x;
	mov.u32 	%r2, %tid.x;
	mad.lo.s32 	%r3, %r1, %r7, %r2;
	shr.u32 	%r4, %r2, 5;
	add.s32 	%r8, %r7, 31;
	shr.u32 	%r9, %r8, 5;
	mad.lo.s32 	%r5, %r9, %r1, %r4;
	setp.ge.s32 	%p1, %r3, %r6;
	@%p1 bra 	$L__BB0_2;
	cvta.to.global.u64 	%rd2, %rd1;
	mul.wide.s32 	%rd3, %r3, 4;
	add.s64 	%rd4, %rd2, %rd3;
	st.global.u32 	[%rd4], %r5;
$L__BB0_2:
	and.b32  	%r10, %r2, 31;
	setp.ne.s32 	%p2, %r10, 0;
	setp.gt.s32 	%p3, %r5, 3;
	or.pred  	%p4, %p2, %p3;
	@%p4 bra 	$L__BB0_4;
	add.u64 	%rd5, %SP, 0;
	add.u64 	%rd6, %SPL, 0;
	st.local.v4.u32 	[%rd6], {%r5, %r1, %r4, %r3};
	mov.u64 	%rd7, $str;
	cvta.global.u64 	%rd8, %rd7;
	{ // callseq 0, 0
	.param .b64 param0;
	st.param.b64 	[param0], %rd8;
	.param .b64 param1;
	st.param.b64 	[param1], %rd5;
	.param .b32 retval0;
	call.uni (retval0), 
	vprintf, 
	(
	param0, 
	param1
	);
	ld.param.b32 	%r11, [retval0];
	} // callseq 0
$L__BB0_4:
	ret;

}
	// .globl	_Z13warp_lockstepv
.visible .entry _Z13warp_lockstepv()
{
	.local .align 8 .b8 	__local_depot1[8];
	.reg .b64 	%SP;
	.reg .b64 	%SPL;
	.reg .pred 	%p<3>;
	.reg .b32 	%r<7>;
	.reg .b64 	%rd<9>;

	mov.u64 	%SPL, __local_depot1;
	cvta.local.u64 	%SP, %SPL;
	add.u64 	%rd2, %SP, 0;
	add.u64 	%rd1, %SPL, 0;
	mov.u32 	%r2, %tid.x;
	and.b32  	%r1, %r2, 31;
	setp.gt.u32 	%p1, %r2, 31;
	@%p1 bra 	$L__BB1_4;
	setp.gt.u32 	%p2, %r1, 15;
	@%p2 bra 	$L__BB1_3;
	st.local.u32 	[%rd1], %r1;
	mov.u64 	%rd6, $str$1;
	cvta.global.u64 	%rd7, %rd6;
	{ // callseq 2, 0
	.param .b64 param0;
	st.param.b64 	[param0], %rd7;
	.param .b64 param1;
	st.param.b64 	[param1], %rd2;
	.param .b32 retval0;
	call.uni (retval0), 
	vprintf, 
	(
	param0, 
	param1
	);
	ld.param.b32 	%r5, [retval0];
	} // callseq 2
	bra.uni 	$L__BB1_4;
$L__BB1_3:
	st.local.u32 	[%rd1], %r1;
	mov.u64 	%rd3, $str$2;
	cvta.global.u64 	%rd4, %rd3;
	{ // callseq 1, 0
	.param .b64 param0;
	st.param.b64 	[param0], %rd4;
	.param .b64 param1;
	st.param.b64 	[param1], %rd2;
	.param .b32 retval0;
	call.uni (retval0), 
	vprintf, 
	(
	param0, 
	param1
	);
	ld.param.b32 	%r3, [retval0];
	} // callseq 1
$L__BB1_4:
	ret;

}


// ===== COMPILED SASS (sm_100) =====

	.target	sm_100

	.elftype	@"ET_EXEC"


//--------------------- .note.nv.tkinfo           --------------------------
	.section	.note.nv.tkinfo,"",@"SHT_NOTE"
	.sectionflags	@"SHF_NOTE_NV_TKINFO"
	.tkinfo
        /*0018*/ 	.word	0x00000002
        /*0030*/ 	.string	""
        /*0030*/ 	.string	"ptxas"
        /*0030*/ 	.string	"Cuda compilation tools, release 13.0, V13.0.88"
        /*0030*/ 	.string	"Build cuda_13.0.r13.0/compiler.36424714_0"
        /*0030*/ 	.string	"-arch sm_100 -m 64 "



//--------------------- .note.nv.cuinfo           --------------------------
	.section	.note.nv.cuinfo,"",@"SHT_NOTE"
	.sectionflags	@"SHF_NOTE_NV_CUINFO"
        /*0018*/ 	.short	0x0002
        /*001a*/ 	.short	0x0064
        /*001c*/ 	.short	0x0082
	.zero		2


//--------------------- .nv.info                  --------------------------
	.section	.nv.info,"",@"SHT_CUDA_INFO"
	.align	4


	//----- nvinfo : EIATTR_REGCOUNT
	.align		4
        /*0000*/ 	.byte	0x04, 0x2f
        /*0002*/ 	.short	(.L_4 - .L_3)
	.align		4
.L_3:
        /*0004*/ 	.word	index@(_Z13explore_warpsPii)
        /*0008*/ 	.word	0x00000018


	//----- nvinfo : EIATTR_FRAME_SIZE
	.align		4
.L_4:
        /*000c*/ 	.byte	0x04, 0x11
        /*000e*/ 	.short	(.L_6 - .L_5)
	.align		4
.L_5:
        /*0010*/ 	.word	index@(_Z13explore_warpsPii)
        /*0014*/ 	.word	0x00000010


	//----- nvinfo : EIATTR_REGCOUNT
	.align		4
.L_6:
        /*0018*/ 	.byte	0x04, 0x2f
        /*001a*/ 	.short	(.L_8 - .L_7)
	.align		4
.L_7:
        /*001c*/ 	.word	index@(_Z13warp_lockstepv)
        /*0020*/ 	.word	0x00000018


	//----- nvinfo : EIATTR_FRAME_SIZE
	.align		4
.L_8:
        /*0024*/ 	.byte	0x04, 0x11
        /*0026*/ 	.short	(.L_10 - .L_9)
	.align		4
.L_9:
        /*0028*/ 	.word	index@(_Z13warp_lockstepv)
        /*002c*/ 	.word	0x00000008


	//----- nvinfo : EIATTR_MIN_STACK_SIZE
	.align		4
.L_10:
        /*0030*/ 	.byte	0x04, 0x12
        /*0032*/ 	.short	(.L_12 - .L_11)
	.align		4
.L_11:
        /*0034*/ 	.word	index@(_Z13warp_lockstepv)
        /*0038*/ 	.word	0x00000008


	//----- nvinfo : EIATTR_MIN_STACK_SIZE
	.align		4
.L_12:
        /*003c*/ 	.byte	0x04, 0x12
        /*003e*/ 	.short	(.L_14 - .L_13)
	.align		4
.L_13:
        /*0040*/ 	.word	index@(_Z13explore_warpsPii)
        /*0044*/ 	.word	0x00000010
.L_14:


//--------------------- .nv.compat                --------------------------
	.section	.nv.compat,"",@"SHT_CUDA_COMPAT_INFO"
	.align	4
        /*0000*/ 	.byte	0x02, 0x09, 0x00, 0x00, 0x02, 0x02, 0x01, 0x00, 0x02, 0x05, 0x05, 0x00, 0x03, 0x07, 0x01, 0x01
        /*0010*/ 	.byte	0x02, 0x03, 0x00, 0x00, 0x02, 0x06, 0x01, 0x00, 0x04, 0x0b, 0x08, 0x00, 0x09, 0x00, 0x00, 0x00
        /*0020*/ 	.byte	0x00, 0x00, 0x00, 0x00


//--------------------- .nv.info._Z13warp_lockstepv --------------------------
	.section	.nv.info._Z13warp_lockstepv,"",@"SHT_CUDA_INFO"
	.sectionflags	@""
	.align	4


	//----- nvinfo : EIATTR_CUDA_API_VERSION
	.align		4
        /*0000*/ 	.byte	0x04, 0x37
        /*0002*/ 	.short	(.L_16 - .L_15)
.L_15:
        /*0004*/ 	.word	0x00000082


	//----- nvinfo : EIATTR_SPARSE_MMA_MASK
	.align		4
.L_16:
        /*0008*/ 	.byte	0x03, 0x50
        /*000a*/ 	.short	0x0000


	//----- nvinfo : EIATTR_MAXREG_COUNT
	.align		4
        /*000c*/ 	.byte	0x03, 0x1b
        /*000e*/ 	.short	0x00ff


	//----- nvinfo : EIATTR_EXTERNS
	.align		4
        /*0010*/ 	.byte	0x04, 0x0f
        /*0012*/ 	.short	(.L_18 - .L_17)


	//   ....[0]....
	.align		4
.L_17:
        /*0014*/ 	.word	index@(vprintf)


	//----- nvinfo : EIATTR_MERCURY_ISA_VERSION
	.align		4
.L_18:
        /*0018*/ 	.byte	0x03, 0x5f
        /*001a*/ 	.short	0x0101


	//----- nvinfo : EIATTR_VRC_CTA_INIT_COUNT
	.align		4
        /*001c*/ 	.byte	0x02, 0x4a
	.zero		1
	.zero		1


	//----- nvinfo : EIATTR_SYSCALL_OFFSETS
	.align		4
        /*0020*/ 	.byte	0x04, 0x46
        /*0022*/ 	.short	(.L_20 - .L_19)


	//   ....[0]....
.L_19:
        /*0024*/ 	.word	0x00000130


	//   ....[1]....
        /*0028*/ 	.word	0x000001c0


	//----- nvinfo : EIATTR_EXIT_INSTR_OFFSETS
	.align		4
.L_20:
        /*002c*/ 	.byte	0x04, 0x1c
        /*002e*/ 	.short	(.L_22 - .L_21)


	//   ....[0]....
.L_21:
        /*0030*/ 	.word	0x00000080


	//   ....[1]....
        /*0034*/ 	.word	0x00000140


	//   ....[2]....
        /*0038*/ 	.word	0x000001d0


	//----- nvinfo : EIATTR_CRS_STACK_SIZE
	.align		4
.L_22:
        /*003c*/ 	.byte	0x04, 0x1e
        /*003e*/ 	.short	(.L_24 - .L_23)
.L_23:
        /*0040*/ 	.word	0x00000000


	//----- nvinfo : EIATTR_SW_WAR
	.align		4
.L_24:
        /*0044*/ 	.byte	0x04, 0x36
        /*0046*/ 	.short	(.L_26 - .L_25)
.L_25:
        /*0048*/ 	.word	0x00000008
.L_26:


//--------------------- .nv.info._Z13explore_warpsPii --------------------------
	.section	.nv.info._Z13explore_warpsPii,"",@"SHT_CUDA_INFO"
	.sectionflags	@""
	.align	4


	//----- nvinfo : EIATTR_CUDA_API_VERSION
	.align		4
        /*0000*/ 	.byte	0x04, 0x37
        /*0002*/ 	.short	(.L_28 - .L_27)
.L_27:
        /*0004*/ 	.word	0x00000082


	//----- nvinfo : EIATTR_KPARAM_INFO
	.align		4
.L_28:
        /*0008*/ 	.byte	0x04, 0x17
        /*000a*/ 	.short	(.L_30 - .L_29)
.L_29:
        /*000c*/ 	.word	0x00000000
        /*0010*/ 	.short	0x0001
        /*0012*/ 	.short	0x0008
        /*0014*/ 	.byte	0x00, 0xf0, 0x11, 0x00


	//----- nvinfo : EIATTR_KPARAM_INFO
	.align		4
.L_30:
        /*0018*/ 	.byte	0x04, 0x17
        /*001a*/ 	.short	(.L_32 - .L_31)
.L_31:
        /*001c*/ 	.word	0x00000000
        /*0020*/ 	.short	0x0000
        /*0022*/ 	.short	0x0000
        /*0024*/ 	.byte	0x00, 0xf5, 0x21, 0x00


	//----- nvinfo : EIATTR_SPARSE_MMA_MASK
	.align		4
.L_32:
        /*0028*/ 	.byte	0x03, 0x50
        /*002a*/ 	.short	0x0000


	//----- nvinfo : EIATTR_MAXREG_COUNT
	.align		4
        /*002c*/ 	.byte	0x03, 0x1b
        /*002e*/ 	.short	0x00ff


	//----- nvinfo : EIATTR_EXTERNS
	.align		4
        /*0030*/ 	.byte	0x04, 0x0f
        /*0032*/ 	.short	(.L_34 - .L_33)


	//   ....[0]....
	.align		4
.L_33:
        /*0034*/ 	.word	index@(vprintf)


	//----- nvinfo : EIATTR_MERCURY_ISA_VERSION
	.align		4
.L_34:
        /*0038*/ 	.byte	0x03, 0x5f
        /*003a*/ 	.short	0x0101


	//----- nvinfo : EIATTR_VRC_CTA_INIT_COUNT
	.align		4
        /*003c*/ 	.byte	0x02, 0x4a
	.zero		1
	.zero		1


	//----- nvinfo : EIATTR_SYSCALL_OFFSETS
	.align		4
        /*0040*/ 	.byte	0x04, 0x46
        /*0042*/ 	.short	(.L_36 - .L_35)


	//   ....[0]....
.L_35:
        /*0044*/ 	.word	0x000001e0


	//----- nvinfo : EIATTR_EXIT_INSTR_OFFSETS
	.align		4
.L_36:
        /*0048*/ 	.byte	0x04, 0x1c
        /*004a*/ 	.short	(.L_38 - .L_37)


	//   ....[0]....
.L_37:
        /*004c*/ 	.word	0x00000160


	//   ....[1]....
        /*0050*/ 	.word	0x000001f0


	//----- nvinfo : EIATTR_CRS_STACK_SIZE
	.align		4
.L_38:
        /*0054*/ 	.byte	0x04, 0x1e
        /*0056*/ 	.short	(.L_40 - .L_39)
.L_39:
        /*0058*/ 	.word	0x00000000


	//----- nvinfo : EIATTR_CBANK_PARAM_SIZE
	.align		4
.L_40:
        /*005c*/ 	.byte	0x03, 0x19
        /*005e*/ 	.short	0x000c


	//----- nvinfo : EIATTR_PARAM_CBANK
	.align		4
        /*0060*/ 	.byte	0x04, 0x0a
        /*0062*/ 	.short	(.L_42 - .L_41)
	.align		4
.L_41:
        /*0064*/ 	.word	index@(.nv.constant0._Z13explore_warpsPii)
        /*0068*/ 	.short	0x0380
        /*006a*/ 	.short	0x000c


	//----- nvinfo : EIATTR_SW_WAR
	.align		4
.L_42:
        /*006c*/ 	.byte	0x04, 0x36
        /*006e*/ 	.short	(.L_44 - .L_43)
.L_43:
        /*0070*/ 	.word	0x00000008
.L_44:


//--------------------- .nv.callgraph             --------------------------
	.section	.nv.callgraph,"",@"SHT_CUDA_CALLGRAPH"
	.align	4
	.sectionentsize	8
	.align		4
        /*0000*/ 	.word	0x00000000
	.align		4
        /*0004*/ 	.word	0xffffffff
	.align		4
        /*0008*/ 	.word	index@(_Z13warp_lockstepv)
	.align		4
        /*000c*/ 	.word	index@(vprintf)
	.align		4
        /*0010*/ 	.word	index@(_Z13explore_warpsPii)
	.align		4
        /*0014*/ 	.word	index@(vprintf)
	.align		4
        /*0018*/ 	.word	0x00000000
	.align		4
        /*001c*/ 	.word	0xfffffffe
	.align		4
        /*0020*/ 	.word	0x00000000
	.align		4
        /*0024*/ 	.word	0xfffffffd
	.align		4
        /*0028*/ 	.word	0x00000000
	.align		4
        /*002c*/ 	.word	0xfffffffc


//--------------------- .nv.constant4             --------------------------
	.section	.nv.constant4,"a",@progbits
	.align	8
	.align		8
.nv.constant4:
        /*0000*/ 	.dword	vprintf
	.align		8
        /*0008*/ 	.dword	$str
	.align		8
        /*0010*/ 	.dword	$str$1
	.align		8
        /*0018*/ 	.dword	$str$2


//--------------------- .text._Z13warp_lockstepv  --------------------------
	.section	.text._Z13warp_lockstepv,"ax",@progbits
	.align	128
        .global         _Z13warp_lockstepv
        .type           _Z13warp_lockstepv,@function
        .size           _Z13warp_lockstepv,(.L_x_6 - _Z13warp_lockstepv)
        .other          _Z13warp_lockstepv,@"STO_CUDA_ENTRY STV_DEFAULT"
_Z13warp_lockstepv:
.text._Z13warp_lockstepv:
[----:B------:R-:W0:Y:S01]  /*0000*/  LDC R1, c[0x0][0x37c] ;  /* 0x0000df00ff017b82 */ /* 0x000e220000000800 */
[----:B------:R-:W1:Y:S01]  /*0010*/  S2R R0, SR_TID.X ;  /* 0x0000000000007919 */ /* 0x000e620000002100 */
[----:B------:R-:W2:Y:S01]  /*0020*/  LDCU UR4, c[0x0][0x2f8] ;  /* 0x00005f00ff0477ac */ /* 0x000ea20008000800 */
[----:B0-----:R-:W-:Y:S01]  /*0030*/  VIADD R1, R1, 0xfffffff8 ;  /* 0xfffffff801017836 */ /* 0x001fe20000000000 */
[----:B------:R-:W0:Y:S04]  /*0040*/  LDCU UR5, c[0x0][0x2fc] ;  /* 0x00005f80ff0577ac */ /* 0x000e280008000800 */
[----:B--2---:R-:W-:-:S05]  /*0050*/  IADD3 R6, P1, PT, R1, UR4, RZ ;  /* 0x0000000401067c10 */ /* 0x004fca000ff3e0ff */
[----:B0-----:R-:W-:Y:S01]  /*0060*/  IMAD.X R7, RZ, RZ, UR5, P1 ;  /* 0x00000005ff077e24 */ /* 0x001fe200088e06ff */
[----:B-1----:R-:W-:-:S13]  /*0070*/  ISETP.GT.U32.AND P0, PT, R0, 0x1f, PT ;  /* 0x0000001f0000780c */ /* 0x002fda0003f04070 */
[----:B------:R-:W-:Y:S05]  /*0080*/  @P0 EXIT ;  /* 0x000000000000094d */ /* 0x000fea0003800000 */
[----:B------:R-:W-:-:S04]  /*0090*/  LOP3.LUT R0, R0, 0x1f, RZ, 0xc0, !PT ;  /* 0x0000001f00007812 */ /* 0x000fc800078ec0ff */
[----:B------:R-:W-:-:S13]  /*00a0*/  ISETP.GT.U32.AND P0, PT, R0, 0xf, PT ;  /* 0x0000000f0000780c */ /* 0x000fda0003f04070 */
[----:B------:R-:W-:Y:S05]  /*00b0*/  @P0 BRA `(.L_x_0) ;  /* 0x0000000000240947 */ /* 0x000fea0003800000 */
[----:B------:R-:W-:Y:S01]  /*00c0*/  MOV R2, 0x0 ;  /* 0x0000000000027802 */ /* 0x000fe20000000f00 */
[----:B------:R0:W-:Y:S01]  /*00d0*/  STL [R1], R0 ;  /* 0x0000000001007387 */ /* 0x0001e20000100800 */
[----:B------:R-:W1:Y:S04]  /*00e0*/  LDCU.64 UR4, c[0x4][0x10] ;  /* 0x01000200ff0477ac */ /* 0x000e680008000a00 */
[----:B------:R-:W2:Y:S01]  /*00f0*/  LDC.64 R2, c[0x4][R2] ;  /* 0x0100000002027b82 */ /* 0x000ea20000000a00 */
[----:B-1----:R-:W-:Y:S02]  /*0100*/  IMAD.U32 R4, RZ, RZ, UR4 ;  /* 0x00000004ff047e24 */ /* 0x002fe4000f8e00ff */
[----:B0-----:R-:W-:-:S07]  /*0110*/  IMAD.U32 R5, RZ, RZ, UR5 ;  /* 0x00000005ff057e24 */ /* 0x001fce000f8e00ff */
[----:B------:R-:W-:-:S07]  /*0120*/  LEPC R20, `(.L_x_1) ;  /* 0x000000001014794e */ /* 0x000fce0000000000 */
[----:B--2---:R-:W-:Y:S05]  /*0130*/  CALL.ABS.NOINC R2 ;  /* 0x0000000002007343 */ /* 0x004fea0003c00000 */
.L_x_1:
[----:B------:R-:W-:Y:S05]  /*0140*/  EXIT ;  /* 0x000000000000794d */ /* 0x000fea0003800000 */
.L_x_0:
        /* <DEDUP_REMOVED lines=8> */
.L_x_2:
[----:B------:R-:W-:Y:S05]  /*01d0*/  EXIT ;  /* 0x000000000000794d */ /* 0x000fea0003800000 */
.L_x_3:
[----:B------:R-:W-:-:S00]  /*01e0*/  BRA `(.L_x_3) ;  /* 0xfffffffc00fc7947 */ /* 0x000fc0000383ffff */
[----:B------:R-:W-:-:S00]  /*01f0*/  NOP ;  /* 0x0000000000007918 */ /* 0x000fc00000000000 */
        /* <DEDUP_REMOVED lines=8> */
.L_x_6:


//--------------------- .text._Z13explore_warpsPii --------------------------
	.section	.text._Z13explore_warpsPii,"ax",@progbits
	.align	128
        .global         _Z13explore_warpsPii
        .type           _Z13explore_warpsPii,@function
        .size           _Z13explore_warpsPii,(.L_x_7 - _Z13explore_warpsPii)
        .other          _Z13explore_warpsPii,@"STO_CUDA_ENTRY STV_DEFAULT"
_Z13explore_warpsPii:
.text._Z13explore_warpsPii:
[----:B------:R-:W0:Y:S01]  /*0000*/  LDC R1, c[0x0][0x37c] ;  /* 0x0000df00ff017b82 */ /* 0x000e220000000800 */
[----:B------:R-:W1:Y:S01]  /*0010*/  S2R R0, SR_TID.X ;  /* 0x0000000000007919 */ /* 0x000e620000002100 */
[----:B------:R-:W2:Y:S01]  /*0020*/  LDCU UR8, c[0x0][0x2fc] ;  /* 0x00005f80ff0877ac */ /* 0x000ea20008000800 */
[----:B0-----:R-:W-:Y:S01]  /*0030*/  VIADD R1, R1, 0xfffffff0 ;  /* 0xfffffff001017836 */ /* 0x001fe20000000000 */
[----:B------:R-:W0:Y:S01]  /*0040*/  S2R R9, SR_CTAID.X ;  /* 0x0000000000097919 */ /* 0x000e220000002500 */
[----:B------:R-:W0:Y:S01]  /*0050*/  LDCU UR4, c[0x0][0x360] ;  /* 0x00006c00ff0477ac */ /* 0x000e220008000800 */
[----:B------:R-:W3:Y:S01]  /*0060*/  LDCU UR5, c[0x0][0x388] ;  /* 0x00007100ff0577ac */ /* 0x000ee20008000800 */
[----:B------:R-:W4:Y:S01]  /*0070*/  LDCU.64 UR6, c[0x0][0x358] ;  /* 0x00006b00ff0677ac */ /* 0x000f220008000a00 */
[--C-:B-1----:R-:W-:Y:S02]  /*0080*/  SHF.R.U32.HI R10, RZ, 0x5, R0.reuse ;  /* 0x00000005ff0a7819 */ /* 0x102fe40000011600 */
[----:B------:R-:W-:Y:S01]  /*0090*/  LOP3.LUT P0, RZ, R0, 0x1f, RZ, 0xc0, !PT ;  /* 0x0000001f00ff7812 */ /* 0x000fe2000780c0ff */
[----:B0-----:R-:W-:Y:S01]  /*00a0*/  IMAD R11, R9, UR4, R0 ;  /* 0x00000004090b7c24 */ /* 0x001fe2000f8e0200 */
[----:B------:R-:W-:-:S04]  /*00b0*/  UIADD3 UR4, UPT, UPT, UR4, 0x1f, URZ ;  /* 0x0000001f04047890 */ /* 0x000fc8000fffe0ff */
[----:B---3--:R-:W-:Y:S01]  /*00c0*/  ISETP.GE.AND P1, PT, R11, UR5, PT ;  /* 0x000000050b007c0c */ /* 0x008fe2000bf26270 */
[----:B------:R-:W0:Y:S01]  /*00d0*/  LDCU UR5, c[0x0][0x2f8] ;  /* 0x00005f00ff0577ac */ /* 0x000e220008000800 */
[----:B------:R-:W-:-:S06]  /*00e0*/  USHF.R.U32.HI UR4, URZ, 0x5, UR4 ;  /* 0x00000005ff047899 */ /* 0x000fcc0008011604 */
[----:B------:R-:W-:-:S05]  /*00f0*/  IMAD R8, R9, UR4, R10 ;  /* 0x0000000409087c24 */ /* 0x000fca000f8e020a */
[----:B------:R-:W1:Y:S01]  /*0100*/  @!P1 LDC.64 R2, c[0x0][0x380] ;  /* 0x0000e000ff029b82 */ /* 0x000e620000000a00 */
[----:B------:R-:W-:Y:S02]  /*0110*/  ISETP.GT.OR P0, PT, R8, 0x3, P0 ;  /* 0x000000030800780c */ /* 0x000fe40000704670 */
[----:B0-----:R-:W-:-:S05]  /*0120*/  IADD3 R6, P2, PT, R1, UR5, RZ ;  /* 0x0000000501067c10 */ /* 0x001fca000ff5e0ff */
[----:B--2---:R-:W-:Y:S02]  /*0130*/  IMAD.X R7, RZ, RZ, UR8, P2 ;  /* 0x00000008ff077e24 */ /* 0x004fe400090e06ff */
[----:B-1----:R-:W-:-:S05]  /*0140*/  @!P1 IMAD.WIDE R2, R11, 0x4, R2 ;  /* 0x000000040b029825 */ /* 0x002fca00078e0202 */
[----:B----4-:R0:W-:Y:S01]  /*0150*/  @!P1 STG.E desc[UR6][R2.64], R8 ;  /* 0x0000000802009986 */ /* 0x0101e2000c101906 */
[----:B------:R-:W-:Y:S05]  /*0160*/  @P0 EXIT ;  /* 0x000000000000094d */ /* 0x000fea0003800000 */
[----:B------:R-:W-:Y:S01]  /*0170*/  MOV R0, 0x0 ;  /* 0x0000000000007802 */ /* 0x000fe20000000f00 */
[----:B------:R1:W-:Y:S01]  /*0180*/  STL.128 [R1], R8 ;  /* 0x0000000801007387 */ /* 0x0003e20000100c00 */
[----:B------:R-:W2:Y:S02]  /*0190*/  LDCU.64 UR4, c[0x4][0x8] ;  /* 0x01000100ff0477ac */ /* 0x000ea40008000a00 */
[----:B0-----:R1:W0:Y:S01]  /*01a0*/  LDC.64 R2, c[0x4][R0] ;  /* 0x0100000000027b82 */ /* 0x0012220000000a00 */
[----:B--2---:R-:W-:Y:S02]  /*01b0*/  IMAD.U32 R4, RZ, RZ, UR4 ;  /* 0x00000004ff047e24 */ /* 0x004fe4000f8e00ff */
[----:B-1----:R-:W-:-:S07]  /*01c0*/  IMAD.U32 R5, RZ, RZ, UR5 ;  /* 0x00000005ff057e24 */ /* 0x002fce000f8e00ff */
[----:B------:R-:W-:-:S07]  /*01d0*/  LEPC R20, `(.L_x_4) ;  /* 0x000000001014794e */ /* 0x000fce0000000000 */
[----:B0-----:R-:W-:Y:S05]  /*01e0*/  CALL.ABS.NOINC R2 ;  /* 0x0000000002007343 */ /* 0x001fea0003c00000 */
.L_x_4:
[----:B------:R-:W-:Y:S05]  /*01f0*/  EXIT ;  /* 0x000000000000794d */ /* 0x000fea0003800000 */
.L_x_5:
        /* <DEDUP_REMOVED lines=16> */
.L_x_7:


//--------------------- .nv.global.init           --------------------------
	.section	.nv.global.init,"aw",@progbits
.nv.global.init:
	.type		$str$2,@object
	.size		$str$2,($str$1 - $str$2)
$str$2:
        /*0000*/ 	.byte	0x4c, 0x61, 0x6e, 0x65, 0x20, 0x25, 0x32, 0x64, 0x3a, 0x20, 0x42, 0x0a, 0x00
	.type		$str$1,@object
	.size		$str$1,($str - $str$1)
$str$1:
        /*000d*/ 	.byte	0x4c, 0x61, 0x6e, 0x65, 0x20, 0x25, 0x32, 0x64, 0x3a, 0x20, 0x41, 0x0a, 0x00
	.type		$str,@object
	.size		$str,(.L_0 - $str)
$str:
        /*001a*/ 	.byte	0x57, 0x61, 0x72, 0x70, 0x20, 0x25, 0x64, 0x3a, 0x20, 0x42, 0x6c, 0x6f, 0x63, 0x6b, 0x20, 0x25
        /*002a*/ 	.byte	0x64, 0x2c, 0x20, 0x57, 0x61, 0x72, 0x70, 0x2d, 0x69, 0x6e, 0x2d, 0x62, 0x6c, 0x6f, 0x63, 0x6b
        /*003a*/ 	.byte	0x20, 0x25, 0x64, 0x2c, 0x20, 0x46, 0x69, 0x72, 0x73, 0x74, 0x20, 0x74, 0x68, 0x72, 0x65, 0x61
        /*004a*/ 	.byte	0x64, 0x3a, 0x20, 0x25, 0x64, 0x0a, 0x00
.L_0:


//--------------------- .nv.shared.reserved.0     --------------------------
	.section	.nv.shared.reserved.0,"aw",@nobits
	.weak		__nv_reservedSMEM_offset_0_alias
	.size		__nv_reservedSMEM_offset_0_alias, 0, 64
	.other		__nv_reservedSMEM_offset_0_alias,@"STO_CUDA_RESERVED_SHARED STV_DEFAULT"
__nv_reservedSMEM_offset_0_alias:
	.zero		0
	.zero		64


//--------------------- .nv.constant0._Z13warp_lockstepv --------------------------
	.section	.nv.constant0._Z13warp_lockstepv,"a",@progbits
	.sectionflags	@""
	.align	4
.nv.constant0._Z13warp_lockstepv:
	.zero		896


//--------------------- .nv.constant0._Z13explore_warpsPii --------------------------
	.section	.nv.constant0._Z13explore_warpsPii,"a",@progbits
	.sectionflags	@""
	.align	4
.nv.constant0._Z13explore_warpsPii:
	.zero		908


//--------------------- SYMBOLS --------------------------

	.type		.nv.reservedSmem.offset0,@object
	.size		.nv.reservedSmem.offset0,0x4
	.type		vprintf,@function
